//
// Generated by NVIDIA NVVM Compiler
//
// Compiler Build ID: CL-36424714
// Cuda compilation tools, release 13.0, V13.0.88
// Based on NVVM 20.0.0
//

.version 9.0
.target sm_100
.address_size 64

	// .globl	_Z6warmupv
.extern .func  (.param .b32 func_retval0) vprintf
(
	.param .b64 vprintf_param_0,
	.param .b64 vprintf_param_1
)
;
.global .align 1 .b8 $str[17] = {119, 97, 114, 109, 117, 112, 32, 99, 111, 109, 112, 108, 101, 116, 101, 10};
.extern .shared .align 16 .b8 sdata[];

.visible .entry _Z6warmupv()
{
	.reg .pred 	%p<2>;
	.reg .b32 	%r<8>;
	.reg .b64 	%rd<3>;

	mov.u32 	%r1, %ctaid.x;
	mov.u32 	%r2, %ntid.x;
	mul.lo.s32 	%r3, %r1, %r2;
	mov.u32 	%r4, %tid.x;
	neg.s32 	%r5, %r4;
	setp.ne.s32 	%p1, %r3, %r5;
	@%p1 bra 	$L__BB0_2;
	mov.u64 	%rd1, $str;
	cvta.global.u64 	%rd2, %rd1;
	{ // callseq 0, 0
	.param .b64 param0;
	st.param.b64 	[param0], %rd2;
	.param .b64 param1;
	st.param.b64 	[param1], 0;
	.param .b32 retval0;
	call.uni (retval0), 
	vprintf, 
	(
	param0, 
	param1
	);
	ld.param.b32 	%r6, [retval0];
	} // callseq 0
$L__BB0_2:
	ret;

}
	// .globl	_Z13heat_equationPKffPfi
.visible .entry _Z13heat_equationPKffPfi(
	.param .u64 .ptr .align 1 _Z13heat_equationPKffPfi_param_0,
	.param .f32 _Z13heat_equationPKffPfi_param_1,
	.param .u64 .ptr .align 1 _Z13heat_equationPKffPfi_param_2,
	.param .u32 _Z13heat_equationPKffPfi_param_3
)
{
	.reg .pred 	%p<7>;
	.reg .b32 	%r<12>;
	.reg .b32 	%f<21>;
	.reg .b64 	%rd<11>;

	ld.param.u64 	%rd4, [_Z13heat_equationPKffPfi_param_0];
	ld.param.f32 	%f7, [_Z13heat_equationPKffPfi_param_1];
	ld.param.u64 	%rd3, [_Z13heat_equationPKffPfi_param_2];
	ld.param.u32 	%r5, [_Z13heat_equationPKffPfi_param_3];
	cvta.to.global.u64 	%rd1, %rd4;
	mov.u32 	%r1, %tid.x;
	mov.u32 	%r6, %ctaid.x;
	mov.u32 	%r2, %ntid.x;
	mad.lo.s32 	%r3, %r6, %r2, %r1;
	setp.ge.s32 	%p1, %r3, %r5;
	mul.wide.s32 	%rd5, %r3, 4;
	add.s64 	%rd2, %rd1, %rd5;
	mov.f32 	%f18, 0f00000000;
	@%p1 bra 	$L__BB1_2;
	ld.global.nc.f32 	%f18, [%rd2];
$L__BB1_2:
	shl.b32 	%r7, %r1, 2;
	mov.u32 	%r8, sdata;
	add.s32 	%r4, %r8, %r7;
	st.shared.f32 	[%r4+4], %f18;
	setp.ne.s32 	%p2, %r1, 0;
	@%p2 bra 	$L__BB1_6;
	setp.lt.s32 	%p3, %r3, 1;
	mov.f32 	%f19, 0f00000000;
	@%p3 bra 	$L__BB1_5;
	add.s32 	%r9, %r3, -1;
	mul.wide.u32 	%rd6, %r9, 4;
	add.s64 	%rd7, %rd1, %rd6;
	ld.global.nc.f32 	%f19, [%rd7];
$L__BB1_5:
	st.shared.f32 	[sdata], %f19;
$L__BB1_6:
	add.s32 	%r10, %r2, -1;
	setp.ne.s32 	%p4, %r1, %r10;
	@%p4 bra 	$L__BB1_10;
	add.s32 	%r11, %r3, 1;
	setp.ge.s32 	%p5, %r11, %r5;
	mov.f32 	%f20, 0f00000000;
	@%p5 bra 	$L__BB1_9;
	ld.global.nc.f32 	%f20, [%rd2+4];
$L__BB1_9:
	st.shared.f32 	[%r4+8], %f20;
$L__BB1_10:
	setp.ge.s32 	%p6, %r3, %r5;
	bar.sync 	0;
	@%p6 bra 	$L__BB1_12;
	ld.shared.f32 	%f11, [%r4+4];
	ld.shared.f32 	%f12, [%r4];
	add.f32 	%f13, %f11, %f11;
	sub.f32 	%f14, %f12, %f13;
	ld.shared.f32 	%f15, [%r4+8];
	add.f32 	%f16, %f14, %f15;
	fma.rn.f32 	%f17, %f7, %f16, %f11;
	cvta.to.global.u64 	%rd8, %rd3;
	add.s64 	%rd10, %rd8, %rd5;
	st.global.f32 	[%rd10], %f17;
$L__BB1_12:
	ret;

}


// ===== COMPILED SASS (sm_100) =====

	.target	sm_100

	.elftype	@"ET_EXEC"


//--------------------- .note.nv.tkinfo           --------------------------
	.section	.note.nv.tkinfo,"",@"SHT_NOTE"
	.sectionflags	@"SHF_NOTE_NV_TKINFO"
	.tkinfo
        /*0018*/ 	.word	0x00000002
        /*0030*/ 	.string	""
        /*0030*/ 	.string	"ptxas"
        /*0030*/ 	.string	"Cuda compilation tools, release 13.0, V13.0.88"
        /*0030*/ 	.string	"Build cuda_13.0.r13.0/compiler.36424714_0"
        /*0030*/ 	.string	"-arch sm_100 -m 64 "



//--------------------- .note.nv.cuinfo           --------------------------
	.section	.note.nv.cuinfo,"",@"SHT_NOTE"
	.sectionflags	@"SHF_NOTE_NV_CUINFO"
        /*0018*/ 	.short	0x0002
        /*001a*/ 	.short	0x0064
        /*001c*/ 	.short	0x0082
	.zero		2


//--------------------- .nv.info                  --------------------------
	.section	.nv.info,"",@"SHT_CUDA_INFO"
	.align	4


	//----- nvinfo : EIATTR_REGCOUNT
	.align		4
        /*0000*/ 	.byte	0x04, 0x2f
        /*0002*/ 	.short	(.L_2 - .L_1)
	.align		4
.L_1:
        /*0004*/ 	.word	index@(_Z6warmupv)
        /*0008*/ 	.word	0x00000018


	//----- nvinfo : EIATTR_FRAME_SIZE
	.align		4
.L_2:
        /*000c*/ 	.byte	0x04, 0x11
        /*000e*/ 	.short	(.L_4 - .L_3)
	.align		4
.L_3:
        /*0010*/ 	.word	index@(_Z6warmupv)
        /*0014*/ 	.word	0x00000000


	//----- nvinfo : EIATTR_REGCOUNT
	.align		4
.L_4:
        /*0018*/ 	.byte	0x04, 0x2f
        /*001a*/ 	.short	(.L_6 - .L_5)
	.align		4
.L_5:
        /*001c*/ 	.word	index@(_Z13heat_equationPKffPfi)
        /*0020*/ 	.word	0x00000010


	//----- nvinfo : EIATTR_FRAME_SIZE
	.align		4
.L_6:
        /*0024*/ 	.byte	0x04, 0x11
        /*0026*/ 	.short	(.L_8 - .L_7)
	.align		4
.L_7:
        /*0028*/ 	.word	index@(_Z13heat_equationPKffPfi)
        /*002c*/ 	.word	0x00000000


	//----- nvinfo : EIATTR_MIN_STACK_SIZE
	.align		4
.L_8:
        /*0030*/ 	.byte	0x04, 0x12
        /*0032*/ 	.short	(.L_10 - .L_9)
	.align		4
.L_9:
        /*0034*/ 	.word	index@(_Z13heat_equationPKffPfi)
        /*0038*/ 	.word	0x00000000


	//----- nvinfo : EIATTR_MIN_STACK_SIZE
	.align		4
.L_10:
        /*003c*/ 	.byte	0x04, 0x12
        /*003e*/ 	.short	(.L_12 - .L_11)
	.align		4
.L_11:
        /*0040*/ 	.word	index@(_Z6warmupv)
        /*0044*/ 	.word	0x00000000
.L_12:


//--------------------- .nv.compat                --------------------------
	.section	.nv.compat,"",@"SHT_CUDA_COMPAT_INFO"
	.align	4
        /*0000*/ 	.byte	0x02, 0x09, 0x00, 0x00, 0x02, 0x02, 0x01, 0x00, 0x02, 0x05, 0x05, 0x00, 0x03, 0x07, 0x01, 0x01
        /*0010*/ 	.byte	0x02, 0x03, 0x00, 0x00, 0x02, 0x06, 0x01, 0x00, 0x04, 0x0b, 0x08, 0x00, 0x09, 0x00, 0x00, 0x00
        /*0020*/ 	.byte	0x00, 0x00, 0x00, 0x00


//--------------------- .nv.info._Z13heat_equationPKffPfi --------------------------
	.section	.nv.info._Z13heat_equationPKffPfi,"",@"SHT_CUDA_INFO"
	.sectionflags	@""
	.align	4


	//----- nvinfo : EIATTR_CUDA_API_VERSION
	.align		4
        /*0000*/ 	.byte	0x04, 0x37
        /*0002*/ 	.short	(.L_14 - .L_13)
.L_13:
        /*0004*/ 	.word	0x00000082


	//----- nvinfo : EIATTR_KPARAM_INFO
	.align		4
.L_14:
        /*0008*/ 	.byte	0x04, 0x17
        /*000a*/ 	.short	(.L_16 - .L_15)
.L_15:
        /*000c*/ 	.word	0x00000000
        /*0010*/ 	.short	0x0003
        /*0012*/ 	.short	0x0018
        /*0014*/ 	.byte	0x00, 0xf0, 0x11, 0x00


	//----- nvinfo : EIATTR_KPARAM_INFO
	.align		4
.L_16:
        /*0018*/ 	.byte	0x04, 0x17
        /*001a*/ 	.short	(.L_18 - .L_17)
.L_17:
        /*001c*/ 	.word	0x00000000
        /*0020*/ 	.short	0x0002
        /*0022*/ 	.short	0x0010
        /*0024*/ 	.byte	0x00, 0xf5, 0x21, 0x00


	//----- nvinfo : EIATTR_KPARAM_INFO
	.align		4
.L_18:
        /*0028*/ 	.byte	0x04, 0x17
        /*002a*/ 	.short	(.L_20 - .L_19)
.L_19:
        /*002c*/ 	.word	0x00000000
        /*0030*/ 	.short	0x0001
        /*0032*/ 	.short	0x0008
        /*0034*/ 	.byte	0x00, 0xf0, 0x11, 0x00


	//----- nvinfo : EIATTR_KPARAM_INFO
	.align		4
.L_20:
        /*0038*/ 	.byte	0x04, 0x17
        /*003a*/ 	.short	(.L_22 - .L_21)
.L_21:
        /*003c*/ 	.word	0x00000000
        /*0040*/ 	.short	0x0000
        /*0042*/ 	.short	0x0000
        /*0044*/ 	.byte	0x00, 0xf5, 0x21, 0x00


	//----- nvinfo : EIATTR_SPARSE_MMA_MASK
	.align		4
.L_22:
        /*0048*/ 	.byte	0x03, 0x50
        /*004a*/ 	.short	0x0000


	//----- nvinfo : EIATTR_MAXREG_COUNT
	.align		4
        /*004c*/ 	.byte	0x03, 0x1b
        /*004e*/ 	.short	0x00ff


	//----- nvinfo : EIATTR_NUM_BARRIERS
	.align		4
        /*0050*/ 	.byte	0x02, 0x4c
        /*0052*/ 	.byte	0x01
	.zero		1


	//----- nvinfo : EIATTR_MERCURY_ISA_VERSION
	.align		4
        /*0054*/ 	.byte	0x03, 0x5f
        /*0056*/ 	.short	0x0101


	//----- nvinfo : EIATTR_VRC_CTA_INIT_COUNT
	.align		4
        /*0058*/ 	.byte	0x02, 0x4a
	.zero		1
	.zero		1


	//----- nvinfo : EIATTR_EXIT_INSTR_OFFSETS
	.align		4
        /*005c*/ 	.byte	0x04, 0x1c
        /*005e*/ 	.short	(.L_24 - .L_23)


	//   ....[0]....
.L_23:
        /*0060*/ 	.word	0x000002c0


	//   ....[1]....
        /*0064*/ 	.word	0x00000380


	//----- nvinfo : EIATTR_CRS_STACK_SIZE
	.align		4
.L_24:
        /*0068*/ 	.byte	0x04, 0x1e
        /*006a*/ 	.short	(.L_26 - .L_25)
.L_25:
        /*006c*/ 	.word	0x00000000


	//----- nvinfo : EIATTR_CBANK_PARAM_SIZE
	.align		4
.L_26:
        /*0070*/ 	.byte	0x03, 0x19
        /*0072*/ 	.short	0x001c


	//----- nvinfo : EIATTR_PARAM_CBANK
	.align		4
        /*0074*/ 	.byte	0x04, 0x0a
        /*0076*/ 	.short	(.L_28 - .L_27)
	.align		4
.L_27:
        /*0078*/ 	.word	index@(.nv.constant0._Z13heat_equationPKffPfi)
        /*007c*/ 	.short	0x0380
        /*007e*/ 	.short	0x001c


	//----- nvinfo : EIATTR_SW_WAR
	.align		4
.L_28:
        /*0080*/ 	.byte	0x04, 0x36
        /*0082*/ 	.short	(.L_30 - .L_29)
.L_29:
        /*0084*/ 	.word	0x00000008
.L_30:


//--------------------- .nv.info._Z6warmupv       --------------------------
	.section	.nv.info._Z6warmupv,"",@"SHT_CUDA_INFO"
	.sectionflags	@""
	.align	4


	//----- nvinfo : EIATTR_CUDA_API_VERSION
	.align		4
        /*0000*/ 	.byte	0x04, 0x37
        /*0002*/ 	.short	(.L_32 - .L_31)
.L_31:
        /*0004*/ 	.word	0x00000082


	//----- nvinfo : EIATTR_SPARSE_MMA_MASK
	.align		4
.L_32:
        /*0008*/ 	.byte	0x03, 0x50
        /*000a*/ 	.short	0x0000


	//----- nvinfo : EIATTR_MAXREG_COUNT
	.align		4
        /*000c*/ 	.byte	0x03, 0x1b
        /*000e*/ 	.short	0x00ff


	//----- nvinfo : EIATTR_EXTERNS
	.align		4
        /*0010*/ 	.byte	0x04, 0x0f
        /*0012*/ 	.short	(.L_34 - .L_33)


	//   ....[0]....
	.align		4
.L_33:
        /*0014*/ 	.word	index@(vprintf)


	//----- nvinfo : EIATTR_MERCURY_ISA_VERSION
	.align		4
.L_34:
        /*0018*/ 	.byte	0x03, 0x5f
        /*001a*/ 	.short	0x0101


	//----- nvinfo : EIATTR_VRC_CTA_INIT_COUNT
	.align		4
        /*001c*/ 	.byte	0x02, 0x4a
	.zero		1
	.zero		1


	//----- nvinfo : EIATTR_SYSCALL_OFFSETS
	.align		4
        /*0020*/ 	.byte	0x04, 0x46
        /*0022*/ 	.short	(.L_36 - .L_35)


	//   ....[0]....
.L_35:
        /*0024*/ 	.word	0x000000f0


	//----- nvinfo : EIATTR_EXIT_INSTR_OFFSETS
	.align		4
.L_36:
        /*0028*/ 	.byte	0x04, 0x1c
        /*002a*/ 	.short	(.L_38 - .L_37)


	//   ....[0]....
.L_37:
        /*002c*/ 	.word	0x00000070


	//   ....[1]....
        /*0030*/ 	.word	0x00000100


	//----- nvinfo : EIATTR_CRS_STACK_SIZE
	.align		4
.L_38:
        /*0034*/ 	.byte	0x04, 0x1e
        /*0036*/ 	.short	(.L_40 - .L_39)
.L_39:
        /*0038*/ 	.word	0x00000000


	//----- nvinfo : EIATTR_SW_WAR
	.align		4
.L_40:
        /*003c*/ 	.byte	0x04, 0x36
        /*003e*/ 	.short	(.L_42 - .L_41)
.L_41:
        /*0040*/ 	.word	0x00000008
.L_42:


//--------------------- .nv.callgraph             --------------------------
	.section	.nv.callgraph,"",@"SHT_CUDA_CALLGRAPH"
	.align	4
	.sectionentsize	8
	.align		4
        /*0000*/ 	.word	0x00000000
	.align		4
        /*0004*/ 	.word	0xffffffff
	.align		4
        /*0008*/ 	.word	index@(_Z6warmupv)
	.align		4
        /*000c*/ 	.word	index@(vprintf)
	.align		4
        /*0010*/ 	.word	0x00000000
	.align		4
        /*0014*/ 	.word	0xfffffffe
	.align		4
        /*0018*/ 	.word	0x00000000
	.align		4
        /*001c*/ 	.word	0xfffffffd
	.align		4
        /*0020*/ 	.word	0x00000000
	.align		4
        /*0024*/ 	.word	0xfffffffc


//--------------------- .nv.constant4             --------------------------
	.section	.nv.constant4,"a",@progbits
	.align	8
	.align		8
.nv.constant4:
        /*0000*/ 	.dword	$str
	.align		8
        /*0008*/ 	.dword	vprintf


//--------------------- .text._Z13heat_equationPKffPfi --------------------------
	.section	.text._Z13heat_equationPKffPfi,"ax",@progbits
	.align	128
        .global         _Z13heat_equationPKffPfi
        .type           _Z13heat_equationPKffPfi,@function
        .size           _Z13heat_equationPKffPfi,(.L_x_11 - _Z13heat_equationPKffPfi)
        .other          _Z13heat_equationPKffPfi,@"STO_CUDA_ENTRY STV_DEFAULT"
_Z13heat_equationPKffPfi:
.text._Z13heat_equationPKffPfi:
[----:B------:R-:W-:Y:S01]  /*0000*/  LDC R1, c[0x0][0x37c] ;  /* 0x0000df00ff017b82 */ /* 0x000fe20000000800 */
[----:B------:R-:W0:Y:S07]  /*0010*/  S2R R13, SR_TID.X ;  /* 0x00000000000d7919 */ /* 0x000e2e0000002100 */
[----:B------:R-:W0:Y:S01]  /*0020*/  S2UR UR4, SR_CTAID.X ;  /* 0x00000000000479c3 */ /* 0x000e220000002500 */
[----:B------:R-:W1:Y:S01]  /*0030*/  LDCU UR8, c[0x0][0x398] ;  /* 0x00007300ff0877ac */ /* 0x000e620008000800 */
[----:B------:R-:W-:Y:S01]  /*0040*/  HFMA2 R0, -RZ, RZ, 0, 0 ;  /* 0x00000000ff007431 */ /* 0x000fe200000001ff */
[----:B------:R-:W2:Y:S05]  /*0050*/  LDCU.64 UR6, c[0x0][0x358] ;  /* 0x00006b00ff0677ac */ /* 0x000eaa0008000a00 */
[----:B------:R-:W0:Y:S08]  /*0060*/  LDC R6, c[0x0][0x360] ;  /* 0x0000d800ff067b82 */ /* 0x000e300000000800 */
[----:B------:R-:W3:Y:S01]  /*0070*/  LDC.64 R4, c[0x0][0x380] ;  /* 0x0000e000ff047b82 */ /* 0x000ee20000000a00 */
[----:B0-----:R-:W-:-:S05]  /*0080*/  IMAD R7, R6, UR4, R13 ;  /* 0x0000000406077c24 */ /* 0x001fca000f8e020d */
[C---:B-1----:R-:W-:Y:S01]  /*0090*/  ISETP.GE.AND P0, PT, R7.reuse, UR8, PT ;  /* 0x0000000807007c0c */ /* 0x042fe2000bf06270 */
[----:B---3--:R-:W-:-:S12]  /*00a0*/  IMAD.WIDE R2, R7, 0x4, R4 ;  /* 0x0000000407027825 */ /* 0x008fd800078e0204 */
[----:B--2---:R-:W2:Y:S01]  /*00b0*/  @!P0 LDG.E.CONSTANT R0, desc[UR6][R2.64] ;  /* 0x0000000602008981 */ /* 0x004ea2000c1e9900 */
[----:B------:R-:W0:Y:S01]  /*00c0*/  S2UR UR5, SR_CgaCtaId ;  /* 0x00000000000579c3 */ /* 0x000e220000008800 */
[----:B------:R-:W-:Y:S01]  /*00d0*/  UMOV UR4, 0x400 ;  /* 0x0000040000047882 */ /* 0x000fe20000000000 */
[----:B------:R-:W-:Y:S01]  /*00e0*/  ISETP.NE.AND P1, PT, R13, RZ, PT ;  /* 0x000000ff0d00720c */ /* 0x000fe20003f25270 */
[----:B------:R-:W-:Y:S01]  /*00f0*/  BSSY.RECONVERGENT B0, `(.L_x_0) ;  /* 0x000000e000007945 */ /* 0x000fe20003800200 */
[----:B0-----:R-:W-:-:S06]  /*0100*/  ULEA UR4, UR5, UR4, 0x18 ;  /* 0x0000000405047291 */ /* 0x001fcc000f8ec0ff */
[----:B------:R-:W-:-:S05]  /*0110*/  LEA R9, R13, UR4, 0x2 ;  /* 0x000000040d097c11 */ /* 0x000fca000f8e10ff */
[----:B--2---:R0:W-:Y:S01]  /*0120*/  STS [R9+0x4], R0 ;  /* 0x0000040009007388 */ /* 0x0041e20000000800 */
[----:B------:R-:W-:Y:S05]  /*0130*/  @P1 BRA `(.L_x_1) ;  /* 0x0000000000241947 */ /* 0x000fea0003800000 */
[----:B------:R-:W-:Y:S01]  /*0140*/  ISETP.GE.AND P1, PT, R7, 0x1, PT ;  /* 0x000000010700780c */ /* 0x000fe20003f26270 */
[----:B------:R-:W-:Y:S01]  /*0150*/  BSSY.RECONVERGENT B1, `(.L_x_2) ;  /* 0x0000006000017945 */ /* 0x000fe20003800200 */
[----:B0-----:R-:W-:-:S11]  /*0160*/  MOV R0, RZ ;  /* 0x000000ff00007202 */ /* 0x001fd60000000f00 */
[----:B------:R-:W-:Y:S05]  /*0170*/  @!P1 BRA `(.L_x_3) ;  /* 0x00000000000c9947 */ /* 0x000fea0003800000 */
[----:B------:R-:W-:-:S05]  /*0180*/  IADD3 R11, PT, PT, R7, -0x1, RZ ;  /* 0xffffffff070b7810 */ /* 0x000fca0007ffe0ff */
[----:B------:R-:W-:-:S05]  /*0190*/  IMAD.WIDE.U32 R4, R11, 0x4, R4 ;  /* 0x000000040b047825 */ /* 0x000fca00078e0004 */
[----:B------:R0:W5:Y:S02]  /*01a0*/  LDG.E.CONSTANT R0, desc[UR6][R4.64] ;  /* 0x0000000604007981 */ /* 0x000164000c1e9900 */
.L_x_3:
[----:B------:R-:W-:Y:S05]  /*01b0*/  BSYNC.RECONVERGENT B1 ;  /* 0x0000000000017941 */ /* 0x000fea0003800200 */
.L_x_2:
[----:B-----5:R1:W-:Y:S02]  /*01c0*/  STS [UR4], R0 ;  /* 0x00000000ff007988 */ /* 0x0203e40008000804 */
.L_x_1:
[----:B------:R-:W-:Y:S05]  /*01d0*/  BSYNC.RECONVERGENT B0 ;  /* 0x0000000000007941 */ /* 0x000fea0003800200 */
.L_x_0:
[----:B01----:R-:W-:Y:S01]  /*01e0*/  VIADD R0, R6, 0xffffffff ;  /* 0xffffffff06007836 */ /* 0x003fe20000000000 */
[----:B------:R-:W-:Y:S04]  /*01f0*/  BSSY.RECONVERGENT B0, `(.L_x_4) ;  /* 0x000000b000007945 */ /* 0x000fe80003800200 */
[----:B------:R-:W-:-:S13]  /*0200*/  ISETP.NE.AND P1, PT, R13, R0, PT ;  /* 0x000000000d00720c */ /* 0x000fda0003f25270 */
[----:B------:R-:W-:Y:S05]  /*0210*/  @P1 BRA `(.L_x_5) ;  /* 0x0000000000201947 */ /* 0x000fea0003800000 */
[----:B------:R-:W-:Y:S01]  /*0220*/  IADD3 R0, PT, PT, R7, 0x1, RZ ;  /* 0x0000000107007810 */ /* 0x000fe20007ffe0ff */
[----:B------:R-:W-:Y:S03]  /*0230*/  BSSY.RECONVERGENT B1, `(.L_x_6) ;  /* 0x0000005000017945 */ /* 0x000fe60003800200 */
[----:B------:R-:W-:Y:S01]  /*0240*/  ISETP.GE.AND P1, PT, R0, UR8, PT ;  /* 0x0000000800007c0c */ /* 0x000fe2000bf26270 */
[----:B------:R-:W-:-:S12]  /*0250*/  IMAD.MOV.U32 R0, RZ, RZ, RZ ;  /* 0x000000ffff007224 */ /* 0x000fd800078e00ff */
[----:B------:R-:W-:Y:S05]  /*0260*/  @P1 BRA `(.L_x_7) ;  /* 0x0000000000041947 */ /* 0x000fea0003800000 */
[----:B------:R0:W5:Y:S02]  /*0270*/  LDG.E.CONSTANT R0, desc[UR6][R2.64+0x4] ;  /* 0x0000040602007981 */ /* 0x000164000c1e9900 */
.L_x_7:
[----:B------:R-:W-:Y:S05]  /*0280*/  BSYNC.RECONVERGENT B1 ;  /* 0x0000000000017941 */ /* 0x000fea0003800200 */
.L_x_6:
[----:B-----5:R1:W-:Y:S02]  /*0290*/  STS [R9+0x8], R0 ;  /* 0x0000080009007388 */ /* 0x0203e40000000800 */
.L_x_5:
[----:B------:R-:W-:Y:S05]  /*02a0*/  BSYNC.RECONVERGENT B0 ;  /* 0x0000000000007941 */ /* 0x000fea0003800200 */
.L_x_4:
[----:B------:R-:W-:Y:S06]  /*02b0*/  BAR.SYNC.DEFER_BLOCKING 0x0 ;  /* 0x0000000000007b1d */ /* 0x000fec0000010000 */
[----:B------:R-:W-:Y:S05]  /*02c0*/  @P0 EXIT ;  /* 0x000000000000094d */ /* 0x000fea0003800000 */
[----:B-1----:R-:W1:Y:S01]  /*02d0*/  LDS R0, [R9+0x4] ;  /* 0x0000040009007984 */ /* 0x002e620000000800 */
[----:B0-----:R-:W0:Y:S01]  /*02e0*/  LDC.64 R2, c[0x0][0x390] ;  /* 0x0000e400ff027b82 */ /* 0x001e220000000a00 */
[----:B------:R-:W2:Y:S02]  /*02f0*/  LDCU UR4, c[0x0][0x388] ;  /* 0x00007100ff0477ac */ /* 0x000ea40008000800 */
[----:B------:R-:W3:Y:S04]  /*0300*/  LDS R4, [R9] ;  /* 0x0000000009047984 */ /* 0x000ee80000000800 */
[----:B------:R-:W4:Y:S01]  /*0310*/  LDS R11, [R9+0x8] ;  /* 0x00000800090b7984 */ /* 0x000f220000000800 */
[----:B0-----:R-:W-:-:S04]  /*0320*/  IMAD.WIDE R2, R7, 0x4, R2 ;  /* 0x0000000407027825 */ /* 0x001fc800078e0202 */
[----:B-1----:R-:W-:-:S04]  /*0330*/  FADD R5, R0, R0 ;  /* 0x0000000000057221 */ /* 0x002fc80000000000 */
[----:B---3--:R-:W-:-:S04]  /*0340*/  FADD R4, R4, -R5 ;  /* 0x8000000504047221 */ /* 0x008fc80000000000 */
[----:B----4-:R-:W-:-:S04]  /*0350*/  FADD R11, R4, R11 ;  /* 0x0000000b040b7221 */ /* 0x010fc80000000000 */
[----:B--2---:R-:W-:-:S05]  /*0360*/  FFMA R11, R11, UR4, R0 ;  /* 0x000000040b0b7c23 */ /* 0x004fca0008000000 */
[----:B------:R-:W-:Y:S01]  /*0370*/  STG.E desc[UR6][R2.64], R11 ;  /* 0x0000000b02007986 */ /* 0x000fe2000c101906 */
[----:B------:R-:W-:Y:S05]  /*0380*/  EXIT ;  /* 0x000000000000794d */ /* 0x000fea0003800000 */
.L_x_8:
[----:B------:R-:W-:-:S00]  /*0390*/  BRA `(.L_x_8) ;  /* 0xfffffffc00fc7947 */ /* 0x000fc0000383ffff */
[----:B------:R-:W-:-:S00]  /*03a0*/  NOP ;  /* 0x0000000000007918 */ /* 0x000fc00000000000 */
        /* <DEDUP_REMOVED lines=13> */
.L_x_11:


//--------------------- .text._Z6warmupv          --------------------------
	.section	.text._Z6warmupv,"ax",@progbits
	.align	128
        .global         _Z6warmupv
        .type           _Z6warmupv,@function
        .size           _Z6warmupv,(.L_x_12 - _Z6warmupv)
        .other          _Z6warmupv,@"STO_CUDA_ENTRY STV_DEFAULT"
_Z6warmupv:
.text._Z6warmupv:
[----:B------:R-:W0:Y:S01]  /*0000*/  LDC R1, c[0x0][0x37c] ;  /* 0x0000df00ff017b82 */ /* 0x000e220000000800 */
[----:B------:R-:W1:Y:S07]  /*0010*/  S2R R0, SR_TID.X ;  /* 0x0000000000007919 */ /* 0x000e6e0000002100 */
[----:B------:R-:W2:Y:S01]  /*0020*/  S2UR UR4, SR_CTAID.X ;  /* 0x00000000000479c3 */ /* 0x000ea20000002500 */
[----:B------:R-:W2:Y:S02]  /*0030*/  LDCU UR5, c[0x0][0x360] ;  /* 0x00006c00ff0577ac */ /* 0x000ea40008000800 */
[----:B--2---:R-:W-:Y:S01]  /*0040*/  UIMAD UR4, UR4, UR5, URZ ;  /* 0x00000005040472a4 */ /* 0x004fe2000f8e02ff */
[----:B-1----:R-:W-:-:S05]  /*0050*/  IMAD.MOV R0, RZ, RZ, -R0 ;  /* 0x000000ffff007224 */ /* 0x002fca00078e0a00 */
[----:B------:R-:W-:-:S13]  /*0060*/  ISETP.NE.AND P0, PT, R0, UR4, PT ;  /* 0x0000000400007c0c */ /* 0x000fda000bf05270 */
[----:B0-----:R-:W-:Y:S05]  /*0070*/  @P0 EXIT ;  /* 0x000000000000094d */ /* 0x001fea0003800000 */
[----:B------:R-:W-:Y:S01]  /*0080*/  MOV R0, 0x8 ;  /* 0x0000000800007802 */ /* 0x000fe20000000f00 */
[----:B------:R-:W0:Y:S01]  /*0090*/  LDCU.64 UR4, c[0x4][URZ] ;  /* 0x01000000ff0477ac */ /* 0x000e220008000a00 */
[----:B------:R-:W-:Y:S02]  /*00a0*/  CS2R R6, SRZ ;  /* 0x0000000000067805 */ /* 0x000fe4000001ff00 */
[----:B------:R1:W2:Y:S01]  /*00b0*/  LDC.64 R2, c[0x4][R0] ;  /* 0x0100000000027b82 */ /* 0x0002a20000000a00 */
[----:B0-----:R-:W-:Y:S02]  /*00c0*/  IMAD.U32 R4, RZ, RZ, UR4 ;  /* 0x00000004ff047e24 */ /* 0x001fe4000f8e00ff */
[----:B-1----:R-:W-:-:S07]  /*00d0*/  IMAD.U32 R5, RZ, RZ, UR5 ;  /* 0x00000005ff057e24 */ /* 0x002fce000f8e00ff */
[----:B------:R-:W-:-:S07]  /*00e0*/  LEPC R20, `(.L_x_9) ;  /* 0x000000001014794e */ /* 0x000fce0000000000 */
[----:B--2---:R-:W-:Y:S05]  /*00f0*/  CALL.ABS.NOINC R2 ;  /* 0x0000000002007343 */ /* 0x004fea0003c00000 */
.L_x_9:
[----:B------:R-:W-:Y:S05]  /*0100*/  EXIT ;  /* 0x000000000000794d */ /* 0x000fea0003800000 */
.L_x_10:
        /* <DEDUP_REMOVED lines=15> */
.L_x_12:


//--------------------- .nv.global.init           --------------------------
	.section	.nv.global.init,"aw",@progbits
.nv.global.init:
	.type		$str,@object
	.size		$str,(.L_0 - $str)
$str:
        /*0000*/ 	.byte	0x77, 0x61, 0x72, 0x6d, 0x75, 0x70, 0x20, 0x63, 0x6f, 0x6d, 0x70, 0x6c, 0x65, 0x74, 0x65, 0x0a
        /*0010*/ 	.byte	0x00
.L_0:


//--------------------- .nv.shared._Z13heat_equationPKffPfi --------------------------
	.section	.nv.shared._Z13heat_equationPKffPfi,"aw",@nobits
	.sectionflags	@""
	.align	16
	.zero		1024


//--------------------- .nv.shared.reserved.0     --------------------------
	.section	.nv.shared.reserved.0,"aw",@nobits
	.weak		__nv_reservedSMEM_offset_0_alias
	.size		__nv_reservedSMEM_offset_0_alias, 0, 64
	.other		__nv_reservedSMEM_offset_0_alias,@"STO_CUDA_RESERVED_SHARED STV_DEFAULT"
__nv_reservedSMEM_offset_0_alias:
	.zero		0
	.zero		64


//--------------------- .nv.shared._Z6warmupv     --------------------------
	.section	.nv.shared._Z6warmupv,"aw",@nobits
	.sectionflags	@""
	.align	16
	.zero		1024


//--------------------- .nv.constant0._Z13heat_equationPKffPfi --------------------------
	.section	.nv.constant0._Z13heat_equationPKffPfi,"a",@progbits
	.sectionflags	@""
	.align	4
.nv.constant0._Z13heat_equationPKffPfi:
	.zero		924


//--------------------- .nv.constant0._Z6warmupv  --------------------------
	.section	.nv.constant0._Z6warmupv,"a",@progbits
	.sectionflags	@""
	.align	4
.nv.constant0._Z6warmupv:
	.zero		896


//--------------------- SYMBOLS --------------------------

	.type		.nv.reservedSmem.offset0,@object
	.size		.nv.reservedSmem.offset0,0x4
	.type		.nv.reservedSmem.cap,@object
	.size		.nv.reservedSmem.cap,0x4
	.type		vprintf,@function
